//
// Generated by NVIDIA NVVM Compiler
//
// Compiler Build ID: CL-36424714
// Cuda compilation tools, release 13.0, V13.0.88
// Based on NVVM 20.0.0
//

.version 9.0
.target sm_100
.address_size 64

	// .globl	_Z3bmmPfS_S_

.visible .entry _Z3bmmPfS_S_(
	.param .u64 .ptr .align 1 _Z3bmmPfS_S__param_0,
	.param .u64 .ptr .align 1 _Z3bmmPfS_S__param_1,
	.param .u64 .ptr .align 1 _Z3bmmPfS_S__param_2
)
{
	.reg .pred 	%p<7>;
	.reg .b32 	%r<93>;
	.reg .b32 	%f<52>;
	.reg .b64 	%rd<45>;

	ld.param.u64 	%rd4, [_Z3bmmPfS_S__param_0];
	ld.param.u64 	%rd5, [_Z3bmmPfS_S__param_1];
	cvta.to.global.u64 	%rd1, %rd5;
	cvta.to.global.u64 	%rd6, %rd4;
	mov.u32 	%r60, %ctaid.x;
	mov.u32 	%r61, %ntid.x;
	mov.u32 	%r62, %tid.x;
	mad.lo.s32 	%r63, %r60, %r61, %r62;
	mov.u32 	%r64, %ctaid.y;
	mov.u32 	%r65, %ntid.y;
	mov.u32 	%r66, %tid.y;
	mad.lo.s32 	%r67, %r64, %r65, %r66;
	setp.lt.s32 	%p2, %r63, 128;
	setp.lt.u32 	%p3, %r67, 512;
	and.pred  	%p1, %p2, %p3;
	shl.b32 	%r2, %r63, 8;
	shl.b32 	%r68, %r63, 9;
	add.s32 	%r3, %r68, %r67;
	add.s64 	%rd2, %rd6, 32;
	mov.b32 	%r74, 0;
	not.pred 	%p4, %p1;
$L__BB0_1:
	@%p4 bra 	$L__BB0_5;
	shl.b32 	%r70, %r74, 15;
	add.s32 	%r75, %r70, %r2;
	shl.b32 	%r71, %r74, 17;
	add.s32 	%r76, %r71, %r67;
	add.s32 	%r91, %r76, 512;
	add.s32 	%r90, %r76, 1024;
	add.s32 	%r89, %r76, 1536;
	add.s32 	%r88, %r76, 2048;
	add.s32 	%r87, %r76, 2560;
	add.s32 	%r86, %r76, 3072;
	add.s32 	%r85, %r76, 3584;
	add.s32 	%r84, %r76, 4096;
	add.s32 	%r83, %r76, 4608;
	add.s32 	%r82, %r76, 5120;
	add.s32 	%r81, %r76, 5632;
	add.s32 	%r80, %r76, 6144;
	add.s32 	%r79, %r76, 6656;
	add.s32 	%r78, %r76, 7168;
	add.s32 	%r77, %r76, 7680;
	mov.f32 	%f51, 0f00000000;
	mov.b32 	%r92, 0;
$L__BB0_3:
	mul.wide.u32 	%rd7, %r91, 4;
	add.s64 	%rd8, %rd1, %rd7;
	mul.wide.u32 	%rd9, %r90, 4;
	add.s64 	%rd10, %rd1, %rd9;
	mul.wide.u32 	%rd11, %r89, 4;
	add.s64 	%rd12, %rd1, %rd11;
	mul.wide.u32 	%rd13, %r88, 4;
	add.s64 	%rd14, %rd1, %rd13;
	mul.wide.u32 	%rd15, %r87, 4;
	add.s64 	%rd16, %rd1, %rd15;
	mul.wide.u32 	%rd17, %r86, 4;
	add.s64 	%rd18, %rd1, %rd17;
	mul.wide.u32 	%rd19, %r85, 4;
	add.s64 	%rd20, %rd1, %rd19;
	mul.wide.u32 	%rd21, %r84, 4;
	add.s64 	%rd22, %rd1, %rd21;
	mul.wide.u32 	%rd23, %r83, 4;
	add.s64 	%rd24, %rd1, %rd23;
	mul.wide.u32 	%rd25, %r82, 4;
	add.s64 	%rd26, %rd1, %rd25;
	mul.wide.u32 	%rd27, %r81, 4;
	add.s64 	%rd28, %rd1, %rd27;
	mul.wide.u32 	%rd29, %r80, 4;
	add.s64 	%rd30, %rd1, %rd29;
	mul.wide.u32 	%rd31, %r79, 4;
	add.s64 	%rd32, %rd1, %rd31;
	mul.wide.u32 	%rd33, %r78, 4;
	add.s64 	%rd34, %rd1, %rd33;
	mul.wide.u32 	%rd35, %r77, 4;
	add.s64 	%rd36, %rd1, %rd35;
	mul.wide.u32 	%rd37, %r76, 4;
	add.s64 	%rd38, %rd1, %rd37;
	mul.wide.s32 	%rd39, %r75, 4;
	add.s64 	%rd40, %rd2, %rd39;
	ld.global.f32 	%f4, [%rd40+-32];
	ld.global.f32 	%f5, [%rd38];
	fma.rn.f32 	%f6, %f4, %f5, %f51;
	ld.global.f32 	%f7, [%rd40+-28];
	ld.global.f32 	%f8, [%rd8];
	fma.rn.f32 	%f9, %f7, %f8, %f6;
	ld.global.f32 	%f10, [%rd40+-24];
	ld.global.f32 	%f11, [%rd10];
	fma.rn.f32 	%f12, %f10, %f11, %f9;
	ld.global.f32 	%f13, [%rd40+-20];
	ld.global.f32 	%f14, [%rd12];
	fma.rn.f32 	%f15, %f13, %f14, %f12;
	ld.global.f32 	%f16, [%rd40+-16];
	ld.global.f32 	%f17, [%rd14];
	fma.rn.f32 	%f18, %f16, %f17, %f15;
	ld.global.f32 	%f19, [%rd40+-12];
	ld.global.f32 	%f20, [%rd16];
	fma.rn.f32 	%f21, %f19, %f20, %f18;
	ld.global.f32 	%f22, [%rd40+-8];
	ld.global.f32 	%f23, [%rd18];
	fma.rn.f32 	%f24, %f22, %f23, %f21;
	ld.global.f32 	%f25, [%rd40+-4];
	ld.global.f32 	%f26, [%rd20];
	fma.rn.f32 	%f27, %f25, %f26, %f24;
	ld.global.f32 	%f28, [%rd40];
	ld.global.f32 	%f29, [%rd22];
	fma.rn.f32 	%f30, %f28, %f29, %f27;
	ld.global.f32 	%f31, [%rd40+4];
	ld.global.f32 	%f32, [%rd24];
	fma.rn.f32 	%f33, %f31, %f32, %f30;
	ld.global.f32 	%f34, [%rd40+8];
	ld.global.f32 	%f35, [%rd26];
	fma.rn.f32 	%f36, %f34, %f35, %f33;
	ld.global.f32 	%f37, [%rd40+12];
	ld.global.f32 	%f38, [%rd28];
	fma.rn.f32 	%f39, %f37, %f38, %f36;
	ld.global.f32 	%f40, [%rd40+16];
	ld.global.f32 	%f41, [%rd30];
	fma.rn.f32 	%f42, %f40, %f41, %f39;
	ld.global.f32 	%f43, [%rd40+20];
	ld.global.f32 	%f44, [%rd32];
	fma.rn.f32 	%f45, %f43, %f44, %f42;
	ld.global.f32 	%f46, [%rd40+24];
	ld.global.f32 	%f47, [%rd34];
	fma.rn.f32 	%f48, %f46, %f47, %f45;
	ld.global.f32 	%f49, [%rd40+28];
	ld.global.f32 	%f50, [%rd36];
	fma.rn.f32 	%f51, %f49, %f50, %f48;
	add.s32 	%r92, %r92, 16;
	add.s32 	%r91, %r91, 8192;
	add.s32 	%r90, %r90, 8192;
	add.s32 	%r89, %r89, 8192;
	add.s32 	%r88, %r88, 8192;
	add.s32 	%r87, %r87, 8192;
	add.s32 	%r86, %r86, 8192;
	add.s32 	%r85, %r85, 8192;
	add.s32 	%r84, %r84, 8192;
	add.s32 	%r83, %r83, 8192;
	add.s32 	%r82, %r82, 8192;
	add.s32 	%r81, %r81, 8192;
	add.s32 	%r80, %r80, 8192;
	add.s32 	%r79, %r79, 8192;
	add.s32 	%r78, %r78, 8192;
	add.s32 	%r77, %r77, 8192;
	add.s32 	%r76, %r76, 8192;
	add.s32 	%r75, %r75, 16;
	setp.ne.s32 	%p5, %r92, 256;
	@%p5 bra 	$L__BB0_3;
	ld.param.u64 	%rd44, [_Z3bmmPfS_S__param_2];
	shl.b32 	%r72, %r74, 16;
	add.s32 	%r73, %r3, %r72;
	cvta.to.global.u64 	%rd41, %rd44;
	mul.wide.s32 	%rd42, %r73, 4;
	add.s64 	%rd43, %rd41, %rd42;
	st.global.f32 	[%rd43], %f51;
$L__BB0_5:
	add.s32 	%r74, %r74, 1;
	setp.ne.s32 	%p6, %r74, 4;
	@%p6 bra 	$L__BB0_1;
	ret;

}


// ===== COMPILED SASS (sm_100) =====

	.target	sm_100

	.elftype	@"ET_EXEC"


//--------------------- .note.nv.tkinfo           --------------------------
	.section	.note.nv.tkinfo,"",@"SHT_NOTE"
	.sectionflags	@"SHF_NOTE_NV_TKINFO"
	.tkinfo
        /*0018*/ 	.word	0x00000002
        /*0030*/ 	.string	""
        /*0030*/ 	.string	"ptxas"
        /*0030*/ 	.string	"Cuda compilation tools, release 13.0, V13.0.88"
        /*0030*/ 	.string	"Build cuda_13.0.r13.0/compiler.36424714_0"
        /*0030*/ 	.string	"-arch sm_100 -m 64 "



//--------------------- .note.nv.cuinfo           --------------------------
	.section	.note.nv.cuinfo,"",@"SHT_NOTE"
	.sectionflags	@"SHF_NOTE_NV_CUINFO"
        /*0018*/ 	.short	0x0002
        /*001a*/ 	.short	0x0064
        /*001c*/ 	.short	0x0082
	.zero		2


//--------------------- .nv.info                  --------------------------
	.section	.nv.info,"",@"SHT_CUDA_INFO"
	.align	4


	//----- nvinfo : EIATTR_REGCOUNT
	.align		4
        /*0000*/ 	.byte	0x04, 0x2f
        /*0002*/ 	.short	(.L_1 - .L_0)
	.align		4
.L_0:
        /*0004*/ 	.word	index@(_Z3bmmPfS_S_)
        /*0008*/ 	.word	0x00000028


	//----- nvinfo : EIATTR_FRAME_SIZE
	.align		4
.L_1:
        /*000c*/ 	.byte	0x04, 0x11
        /*000e*/ 	.short	(.L_3 - .L_2)
	.align		4
.L_2:
        /*0010*/ 	.word	index@(_Z3bmmPfS_S_)
        /*0014*/ 	.word	0x00000000


	//----- nvinfo : EIATTR_MIN_STACK_SIZE
	.align		4
.L_3:
        /*0018*/ 	.byte	0x04, 0x12
        /*001a*/ 	.short	(.L_5 - .L_4)
	.align		4
.L_4:
        /*001c*/ 	.word	index@(_Z3bmmPfS_S_)
        /*0020*/ 	.word	0x00000000
.L_5:


//--------------------- .nv.compat                --------------------------
	.section	.nv.compat,"",@"SHT_CUDA_COMPAT_INFO"
	.align	4
        /*0000*/ 	.byte	0x02, 0x09, 0x00, 0x00, 0x02, 0x02, 0x01, 0x00, 0x02, 0x05, 0x05, 0x00, 0x03, 0x07, 0x01, 0x01
        /*0010*/ 	.byte	0x02, 0x03, 0x00, 0x00, 0x02, 0x06, 0x01, 0x00, 0x04, 0x0b, 0x08, 0x00, 0x09, 0x00, 0x00, 0x00
        /*0020*/ 	.byte	0x00, 0x00, 0x00, 0x00


//--------------------- .nv.info._Z3bmmPfS_S_     --------------------------
	.section	.nv.info._Z3bmmPfS_S_,"",@"SHT_CUDA_INFO"
	.sectionflags	@""
	.align	4


	//----- nvinfo : EIATTR_CUDA_API_VERSION
	.align		4
        /*0000*/ 	.byte	0x04, 0x37
        /*0002*/ 	.short	(.L_7 - .L_6)
.L_6:
        /*0004*/ 	.word	0x00000082


	//----- nvinfo : EIATTR_KPARAM_INFO
	.align		4
.L_7:
        /*0008*/ 	.byte	0x04, 0x17
        /*000a*/ 	.short	(.L_9 - .L_8)
.L_8:
        /*000c*/ 	.word	0x00000000
        /*0010*/ 	.short	0x0002
        /*0012*/ 	.short	0x0010
        /*0014*/ 	.byte	0x00, 0xf5, 0x21, 0x00


	//----- nvinfo : EIATTR_KPARAM_INFO
	.align		4
.L_9:
        /*0018*/ 	.byte	0x04, 0x17
        /*001a*/ 	.short	(.L_11 - .L_10)
.L_10:
        /*001c*/ 	.word	0x00000000
        /*0020*/ 	.short	0x0001
        /*0022*/ 	.short	0x0008
        /*0024*/ 	.byte	0x00, 0xf5, 0x21, 0x00


	//----- nvinfo : EIATTR_KPARAM_INFO
	.align		4
.L_11:
        /*0028*/ 	.byte	0x04, 0x17
        /*002a*/ 	.short	(.L_13 - .L_12)
.L_12:
        /*002c*/ 	.word	0x00000000
        /*0030*/ 	.short	0x0000
        /*0032*/ 	.short	0x0000
        /*0034*/ 	.byte	0x00, 0xf5, 0x21, 0x00


	//----- nvinfo : EIATTR_SPARSE_MMA_MASK
	.align		4
.L_13:
        /*0038*/ 	.byte	0x03, 0x50
        /*003a*/ 	.short	0x0000


	//----- nvinfo : EIATTR_MAXREG_COUNT
	.align		4
        /*003c*/ 	.byte	0x03, 0x1b
        /*003e*/ 	.short	0x00ff


	//----- nvinfo : EIATTR_MERCURY_ISA_VERSION
	.align		4
        /*0040*/ 	.byte	0x03, 0x5f
        /*0042*/ 	.short	0x0101


	//----- nvinfo : EIATTR_VRC_CTA_INIT_COUNT
	.align		4
        /*0044*/ 	.byte	0x02, 0x4a
	.zero		1
	.zero		1


	//----- nvinfo : EIATTR_EXIT_INSTR_OFFSETS
	.align		4
        /*0048*/ 	.byte	0x04, 0x1c
        /*004a*/ 	.short	(.L_15 - .L_14)


	//   ....[0]....
.L_14:
        /*004c*/ 	.word	0x00000870


	//----- nvinfo : EIATTR_CRS_STACK_SIZE
	.align		4
.L_15:
        /*0050*/ 	.byte	0x04, 0x1e
        /*0052*/ 	.short	(.L_17 - .L_16)
.L_16:
        /*0054*/ 	.word	0x00000000


	//----- nvinfo : EIATTR_CBANK_PARAM_SIZE
	.align		4
.L_17:
        /*0058*/ 	.byte	0x03, 0x19
        /*005a*/ 	.short	0x0018


	//----- nvinfo : EIATTR_PARAM_CBANK
	.align		4
        /*005c*/ 	.byte	0x04, 0x0a
        /*005e*/ 	.short	(.L_19 - .L_18)
	.align		4
.L_18:
        /*0060*/ 	.word	index@(.nv.constant0._Z3bmmPfS_S_)
        /*0064*/ 	.short	0x0380
        /*0066*/ 	.short	0x0018


	//----- nvinfo : EIATTR_SW_WAR
	.align		4
.L_19:
        /*0068*/ 	.byte	0x04, 0x36
        /*006a*/ 	.short	(.L_21 - .L_20)
.L_20:
        /*006c*/ 	.word	0x00000008
.L_21:


//--------------------- .nv.callgraph             --------------------------
	.section	.nv.callgraph,"",@"SHT_CUDA_CALLGRAPH"
	.align	4
	.sectionentsize	8
	.align		4
        /*0000*/ 	.word	0x00000000
	.align		4
        /*0004*/ 	.word	0xffffffff
	.align		4
        /*0008*/ 	.word	0x00000000
	.align		4
        /*000c*/ 	.word	0xfffffffe
	.align		4
        /*0010*/ 	.word	0x00000000
	.align		4
        /*0014*/ 	.word	0xfffffffd
	.align		4
        /*0018*/ 	.word	0x00000000
	.align		4
        /*001c*/ 	.word	0xfffffffc


//--------------------- .text._Z3bmmPfS_S_        --------------------------
	.section	.text._Z3bmmPfS_S_,"ax",@progbits
	.align	128
        .global         _Z3bmmPfS_S_
        .type           _Z3bmmPfS_S_,@function
        .size           _Z3bmmPfS_S_,(.L_x_5 - _Z3bmmPfS_S_)
        .other          _Z3bmmPfS_S_,@"STO_CUDA_ENTRY STV_DEFAULT"
_Z3bmmPfS_S_:
.text._Z3bmmPfS_S_:
[----:B------:R-:W-:Y:S01]  /*0000*/  LDC R1, c[0x0][0x37c] ;  /* 0x0000df00ff017b82 */ /* 0x000fe20000000800 */
[----:B------:R-:W0:Y:S07]  /*0010*/  S2R R5, SR_TID.Y ;  /* 0x0000000000057919 */ /* 0x000e2e0000002200 */
[----:B------:R-:W1:Y:S01]  /*0020*/  LDC R3, c[0x0][0x360] ;  /* 0x0000d800ff037b82 */ /* 0x000e620000000800 */
[----:B------:R-:W2:Y:S01]  /*0030*/  LDCU.64 UR6, c[0x0][0x380] ;  /* 0x00007000ff0677ac */ /* 0x000ea20008000a00 */
[----:B------:R-:W1:Y:S01]  /*0040*/  S2R R2, SR_TID.X ;  /* 0x0000000000027919 */ /* 0x000e620000002100 */
[----:B------:R-:W3:Y:S05]  /*0050*/  LDCU.64 UR8, c[0x0][0x358] ;  /* 0x00006b00ff0877ac */ /* 0x000eea0008000a00 */
[----:B------:R-:W0:Y:S08]  /*0060*/  S2UR UR5, SR_CTAID.Y ;  /* 0x00000000000579c3 */ /* 0x000e300000002600 */
[----:B------:R-:W0:Y:S08]  /*0070*/  LDC R0, c[0x0][0x364] ;  /* 0x0000d900ff007b82 */ /* 0x000e300000000800 */
[----:B------:R-:W1:Y:S01]  /*0080*/  S2UR UR4, SR_CTAID.X ;  /* 0x00000000000479c3 */ /* 0x000e620000002500 */
[----:B0-----:R-:W-:Y:S01]  /*0090*/  IMAD R0, R0, UR5, R5 ;  /* 0x0000000500007c24 */ /* 0x001fe2000f8e0205 */
[----:B--2---:R-:W-:-:S04]  /*00a0*/  UIADD3 UR5, UP0, UPT, UR6, 0x20, URZ ;  /* 0x0000002006057890 */ /* 0x004fc8000ff1e0ff */
[----:B------:R-:W-:Y:S01]  /*00b0*/  ISETP.GE.U32.AND P0, PT, R0, 0x200, PT ;  /* 0x000002000000780c */ /* 0x000fe20003f06070 */
[----:B------:R-:W-:Y:S01]  /*00c0*/  UIADD3.X UR6, UPT, UPT, URZ, UR7, URZ, UP0, !UPT ;  /* 0x00000007ff067290 */ /* 0x000fe200087fe4ff */
[----:B-1----:R-:W-:Y:S02]  /*00d0*/  IMAD R3, R3, UR4, R2 ;  /* 0x0000000403037c24 */ /* 0x002fe4000f8e0202 */
[----:B------:R-:W-:-:S03]  /*00e0*/  HFMA2 R2, -RZ, RZ, 0, 0 ;  /* 0x00000000ff027431 */ /* 0x000fc600000001ff */
[C---:B------:R-:W-:Y:S02]  /*00f0*/  ISETP.LT.AND P0, PT, R3.reuse, 0x80, !P0 ;  /* 0x000000800300780c */ /* 0x040fe40004701270 */
[----:B---3--:R-:W-:-:S11]  /*0100*/  LEA R5, R3, R0, 0x9 ;  /* 0x0000000003057211 */ /* 0x008fd600078e48ff */
.L_x_3:
[----:B------:R-:W-:Y:S04]  /*0110*/  BSSY.RECONVERGENT B0, `(.L_x_0) ;  /* 0x0000072000007945 */ /* 0x000fe80003800200 */
[----:B0-----:R-:W-:Y:S05]  /*0120*/  @!P0 BRA `(.L_x_1) ;  /* 0x0000000400c08947 */ /* 0x001fea0003800000 */
[C---:B------:R-:W-:Y:S01]  /*0130*/  LEA R7, R2.reuse, R0, 0x11 ;  /* 0x0000000002077211 */ /* 0x040fe200078e88ff */
[----:B------:R-:W-:Y:S01]  /*0140*/  UMOV UR4, URZ ;  /* 0x000000ff00047c82 */ /* 0x000fe20008000000 */
[----:B------:R-:W-:Y:S02]  /*0150*/  LEA R4, R2, R3, 0x7 ;  /* 0x0000000302047211 */ /* 0x000fe400078e38ff */
[----:B------:R-:W-:Y:S01]  /*0160*/  MOV R26, RZ ;  /* 0x000000ff001a7202 */ /* 0x000fe20000000f00 */
[C---:B------:R-:W-:Y:S01]  /*0170*/  VIADD R10, R7.reuse, 0x800 ;  /* 0x00000800070a7836 */ /* 0x040fe20000000000 */
[----:B------:R-:W-:Y:S01]  /*0180*/  SHF.L.U32 R4, R4, 0x8, RZ ;  /* 0x0000000804047819 */ /* 0x000fe200000006ff */
[C---:B------:R-:W-:Y:S01]  /*0190*/  VIADD R33, R7.reuse, 0x1800 ;  /* 0x0000180007217836 */ /* 0x040fe20000000000 */
[C---:B------:R-:W-:Y:S02]  /*01a0*/  IADD3 R8, PT, PT, R7.reuse, 0x200, RZ ;  /* 0x0000020007087810 */ /* 0x040fe40007ffe0ff */
[----:B------:R-:W-:-:S02]  /*01b0*/  IADD3 R6, PT, PT, R7, 0x400, RZ ;  /* 0x0000040007067810 */ /* 0x000fc40007ffe0ff */
[C---:B------:R-:W-:Y:S02]  /*01c0*/  IADD3 R9, PT, PT, R7.reuse, 0x600, RZ ;  /* 0x0000060007097810 */ /* 0x040fe40007ffe0ff */
[C---:B------:R-:W-:Y:S02]  /*01d0*/  IADD3 R11, PT, PT, R7.reuse, 0xa00, RZ ;  /* 0x00000a00070b7810 */ /* 0x040fe40007ffe0ff */
[C---:B------:R-:W-:Y:S02]  /*01e0*/  IADD3 R12, PT, PT, R7.reuse, 0xc00, RZ ;  /* 0x00000c00070c7810 */ /* 0x040fe40007ffe0ff */
[C---:B------:R-:W-:Y:S02]  /*01f0*/  IADD3 R13, PT, PT, R7.reuse, 0xe00, RZ ;  /* 0x00000e00070d7810 */ /* 0x040fe40007ffe0ff */
[C---:B------:R-:W-:Y:S02]  /*0200*/  IADD3 R25, PT, PT, R7.reuse, 0x1000, RZ ;  /* 0x0000100007197810 */ /* 0x040fe40007ffe0ff */
[----:B------:R-:W-:-:S02]  /*0210*/  IADD3 R27, PT, PT, R7, 0x1200, RZ ;  /* 0x00001200071b7810 */ /* 0x000fc40007ffe0ff */
[C---:B------:R-:W-:Y:S02]  /*0220*/  IADD3 R29, PT, PT, R7.reuse, 0x1400, RZ ;  /* 0x00001400071d7810 */ /* 0x040fe40007ffe0ff */
[C---:B------:R-:W-:Y:S02]  /*0230*/  IADD3 R31, PT, PT, R7.reuse, 0x1600, RZ ;  /* 0x00001600071f7810 */ /* 0x040fe40007ffe0ff */
[C---:B------:R-:W-:Y:S02]  /*0240*/  IADD3 R35, PT, PT, R7.reuse, 0x1a00, RZ ;  /* 0x00001a0007237810 */ /* 0x040fe40007ffe0ff */
[C---:B------:R-:W-:Y:S02]  /*0250*/  IADD3 R37, PT, PT, R7.reuse, 0x1c00, RZ ;  /* 0x00001c0007257810 */ /* 0x040fe40007ffe0ff */
[----:B------:R-:W-:-:S07]  /*0260*/  IADD3 R24, PT, PT, R7, 0x1e00, RZ ;  /* 0x00001e0007187810 */ /* 0x000fce0007ffe0ff */
.L_x_2:
[----:B------:R-:W0:Y:S01]  /*0270*/  LDC.64 R14, c[0x0][0x388] ;  /* 0x0000e200ff0e7b82 */ /* 0x000e220000000a00 */
[----:B------:R-:W-:Y:S02]  /*0280*/  MOV R16, UR5 ;  /* 0x0000000500107c02 */ /* 0x000fe40008000f00 */
[----:B------:R-:W-:-:S03]  /*0290*/  MOV R17, UR6 ;  /* 0x0000000600117c02 */ /* 0x000fc60008000f00 */
[----:B------:R-:W-:-:S05]  /*02a0*/  IMAD.WIDE R16, R4, 0x4, R16 ;  /* 0x0000000404107825 */ /* 0x000fca00078e0210 */
[----:B------:R-:W2:Y:S04]  /*02b0*/  LDG.E R28, desc[UR8][R16.64+-0x20] ;  /* 0xffffe008101c7981 */ /* 0x000ea8000c1e1900 */
[----:B------:R-:W3:Y:S04]  /*02c0*/  LDG.E R30, desc[UR8][R16.64+-0x1c] ;  /* 0xffffe408101e7981 */ /* 0x000ee8000c1e1900 */
[----:B------:R-:W4:Y:S01]  /*02d0*/  LDG.E R32, desc[UR8][R16.64+-0x18] ;  /* 0xffffe80810207981 */ /* 0x000f22000c1e1900 */
[----:B0-----:R-:W-:-:S03]  /*02e0*/  IMAD.WIDE.U32 R20, R7, 0x4, R14 ;  /* 0x0000000407147825 */ /* 0x001fc600078e000e */
[----:B------:R-:W5:Y:S01]  /*02f0*/  LDG.E R36, desc[UR8][R16.64+-0x10] ;  /* 0xfffff00810247981 */ /* 0x000f62000c1e1900 */
[----:B------:R-:W-:-:S03]  /*0300*/  IMAD.WIDE.U32 R18, R8, 0x4, R14 ;  /* 0x0000000408127825 */ /* 0x000fc600078e000e */
[----:B------:R-:W5:Y:S04]  /*0310*/  LDG.E R34, desc[UR8][R16.64+-0x8] ;  /* 0xfffff80810227981 */ /* 0x000f68000c1e1900 */
[----:B------:R-:W2:Y:S01]  /*0320*/  LDG.E R21, desc[UR8][R20.64] ;  /* 0x0000000814157981 */ /* 0x000ea2000c1e1900 */
[----:B------:R-:W-:-:S03]  /*0330*/  IMAD.WIDE.U32 R22, R6, 0x4, R14 ;  /* 0x0000000406167825 */ /* 0x000fc600078e000e */
[----:B------:R-:W3:Y:S04]  /*0340*/  LDG.E R19, desc[UR8][R18.64] ;  /* 0x0000000812137981 */ /* 0x000ee8000c1e1900 */
[----:B------:R-:W4:Y:S01]  /*0350*/  LDG.E R23, desc[UR8][R22.64] ;  /* 0x0000000816177981 */ /* 0x000f22000c1e1900 */
[----:B--2---:R-:W-:-:S04]  /*0360*/  FFMA R28, R28, R21, R26 ;  /* 0x000000151c1c7223 */ /* 0x004fc8000000001a */
[----:B---3--:R-:W-:Y:S01]  /*0370*/  FFMA R26, R30, R19, R28 ;  /* 0x000000131e1a7223 */ /* 0x008fe2000000001c */
[----:B------:R-:W-:-:S04]  /*0380*/  IMAD.WIDE.U32 R18, R9, 0x4, R14 ;  /* 0x0000000409127825 */ /* 0x000fc800078e000e */
[----:B----4-:R-:W-:Y:S01]  /*0390*/  FFMA R26, R32, R23, R26 ;  /* 0x00000017201a7223 */ /* 0x010fe2000000001a */
[--C-:B------:R-:W-:Y:S01]  /*03a0*/  IMAD.WIDE.U32 R20, R10, 0x4, R14.reuse ;  /* 0x000000040a147825 */ /* 0x100fe200078e000e */
[----:B------:R0:W2:Y:S04]  /*03b0*/  LDG.E R28, desc[UR8][R18.64] ;  /* 0x00000008121c7981 */ /* 0x0000a8000c1e1900 */
[----:B------:R-:W2:Y:S01]  /*03c0*/  LDG.E R32, desc[UR8][R16.64+-0x14] ;  /* 0xffffec0810207981 */ /* 0x000ea2000c1e1900 */
[----:B------:R-:W-:-:S03]  /*03d0*/  IMAD.WIDE.U32 R22, R11, 0x4, R14 ;  /* 0x000000040b167825 */ /* 0x000fc600078e000e */
[----:B------:R-:W5:Y:S01]  /*03e0*/  LDG.E R20, desc[UR8][R20.64] ;  /* 0x0000000814147981 */ /* 0x000f62000c1e1900 */
[----:B0-----:R-:W-:-:S03]  /*03f0*/  IMAD.WIDE.U32 R18, R12, 0x4, R14 ;  /* 0x000000040c127825 */ /* 0x001fc600078e000e */
[----:B------:R-:W3:Y:S04]  /*0400*/  LDG.E R22, desc[UR8][R22.64] ;  /* 0x0000000816167981 */ /* 0x000ee8000c1e1900 */
[----:B------:R0:W4:Y:S04]  /*0410*/  LDG.E R30, desc[UR8][R18.64] ;  /* 0x00000008121e7981 */ /* 0x000128000c1e1900 */
[----:B------:R-:W3:Y:S01]  /*0420*/  LDG.E R21, desc[UR8][R16.64+-0xc] ;  /* 0xfffff40810157981 */ /* 0x000ee2000c1e1900 */
[----:B0-----:R-:W-:-:S04]  /*0430*/  IMAD.WIDE.U32 R18, R13, 0x4, R14 ;  /* 0x000000040d127825 */ /* 0x001fc800078e000e */
[----:B--2---:R-:W-:Y:S02]  /*0440*/  FFMA R26, R32, R28, R26 ;  /* 0x0000001c201a7223 */ /* 0x004fe4000000001a */
[----:B------:R0:W2:Y:S02]  /*0450*/  LDG.E R28, desc[UR8][R18.64] ;  /* 0x00000008121c7981 */ /* 0x0000a4000c1e1900 */
[----:B-----5:R-:W-:Y:S02]  /*0460*/  FFMA R26, R36, R20, R26 ;  /* 0x00000014241a7223 */ /* 0x020fe4000000001a */
[----:B------:R-:W2:Y:S04]  /*0470*/  LDG.E R36, desc[UR8][R16.64+-0x4] ;  /* 0xfffffc0810247981 */ /* 0x000ea8000c1e1900 */
[----:B------:R-:W5:Y:S01]  /*0480*/  LDG.E R32, desc[UR8][R16.64+0x8] ;  /* 0x0000080810207981 */ /* 0x000f62000c1e1900 */
[----:B---3--:R-:W-:Y:S01]  /*0490*/  FFMA R26, R21, R22, R26 ;  /* 0x00000016151a7223 */ /* 0x008fe2000000001a */
[----:B------:R-:W-:-:S04]  /*04a0*/  IMAD.WIDE.U32 R20, R25, 0x4, R14 ;  /* 0x0000000419147825 */ /* 0x000fc800078e000e */
[----:B------:R-:W-:-:S04]  /*04b0*/  IMAD.WIDE.U32 R22, R27, 0x4, R14 ;  /* 0x000000041b167825 */ /* 0x000fc800078e000e */
[----:B----4-:R-:W-:Y:S01]  /*04c0*/  FFMA R26, R34, R30, R26 ;  /* 0x0000001e221a7223 */ /* 0x010fe2000000001a */
[----:B------:R-:W3:Y:S04]  /*04d0*/  LDG.E R20, desc[UR8][R20.64] ;  /* 0x0000000814147981 */ /* 0x000ee8000c1e1900 */
[----:B------:R-:W4:Y:S01]  /*04e0*/  LDG.E R34, desc[UR8][R22.64] ;  /* 0x0000000816227981 */ /* 0x000f22000c1e1900 */
[----:B0-----:R-:W-:-:S03]  /*04f0*/  IMAD.WIDE.U32 R18, R29, 0x4, R14 ;  /* 0x000000041d127825 */ /* 0x001fc600078e000e */
[----:B------:R-:W4:Y:S04]  /*0500*/  LDG.E R21, desc[UR8][R16.64+0x4] ;  /* 0x0000040810157981 */ /* 0x000f28000c1e1900 */
[----:B------:R-:W3:Y:S04]  /*0510*/  LDG.E R23, desc[UR8][R16.64] ;  /* 0x0000000810177981 */ /* 0x000ee8000c1e1900 */
[----:B------:R0:W5:Y:S02]  /*0520*/  LDG.E R30, desc[UR8][R18.64] ;  /* 0x00000008121e7981 */ /* 0x000164000c1e1900 */
[----:B0-----:R-:W-:-:S04]  /*0530*/  IMAD.WIDE.U32 R18, R33, 0x4, R14 ;  /* 0x0000000421127825 */ /* 0x001fc800078e000e */
[----:B--2---:R-:W-:Y:S02]  /*0540*/  FFMA R26, R36, R28, R26 ;  /* 0x0000001c241a7223 */ /* 0x004fe4000000001a */
[----:B------:R-:W2:Y:S02]  /*0550*/  LDG.E R36, desc[UR8][R16.64+0x14] ;  /* 0x0000140810247981 */ /* 0x000ea4000c1e1900 */
[----:B---3--:R-:W-:Y:S01]  /*0560*/  FFMA R26, R23, R20, R26 ;  /* 0x00000014171a7223 */ /* 0x008fe2000000001a */
[----:B------:R-:W-:-:S04]  /*0570*/  IMAD.WIDE.U32 R22, R31, 0x4, R14 ;  /* 0x000000041f167825 */ /* 0x000fc800078e000e */
[----:B----4-:R-:W-:Y:S02]  /*0580*/  FFMA R21, R21, R34, R26 ;  /* 0x0000002215157223 */ /* 0x010fe4000000001a */
[----:B------:R0:W3:Y:S02]  /*0590*/  LDG.E R26, desc[UR8][R18.64] ;  /* 0x00000008121a7981 */ /* 0x0000e4000c1e1900 */
[----:B-----5:R-:W-:Y:S02]  /*05a0*/  FFMA R30, R32, R30, R21 ;  /* 0x0000001e201e7223 */ /* 0x020fe40000000015 */
[----:B------:R-:W4:Y:S01]  /*05b0*/  LDG.E R22, desc[UR8][R22.64] ;  /* 0x0000000816167981 */ /* 0x000f22000c1e1900 */
[----:B------:R-:W-:-:S03]  /*05c0*/  IMAD.WIDE.U32 R20, R35, 0x4, R14 ;  /* 0x0000000423147825 */ /* 0x000fc600078e000e */
[----:B------:R-:W4:Y:S01]  /*05d0*/  LDG.E R32, desc[UR8][R16.64+0xc] ;  /* 0x00000c0810207981 */ /* 0x000f22000c1e1900 */
[----:B0-----:R-:W-:-:S03]  /*05e0*/  IMAD.WIDE.U32 R18, R37, 0x4, R14 ;  /* 0x0000000425127825 */ /* 0x001fc600078e000e */
[----:B------:R-:W3:Y:S01]  /*05f0*/  LDG.E R34, desc[UR8][R16.64+0x10] ;  /* 0x0000100810227981 */ /* 0x000ee2000c1e1900 */
[----:B------:R-:W-:-:S03]  /*0600*/  IMAD.WIDE.U32 R14, R24, 0x4, R14 ;  /* 0x00000004180e7825 */ /* 0x000fc600078e000e */
[----:B------:R-:W2:Y:S04]  /*0610*/  LDG.E R20, desc[UR8][R20.64] ;  /* 0x0000000814147981 */ /* 0x000ea8000c1e1900 */
[----:B------:R-:W5:Y:S04]  /*0620*/  LDG.E R14, desc[UR8][R14.64] ;  /* 0x000000080e0e7981 */ /* 0x000f68000c1e1900 */
[----:B------:R-:W5:Y:S04]  /*0630*/  LDG.E R28, desc[UR8][R18.64] ;  /* 0x00000008121c7981 */ /* 0x000f68000c1e1900 */
[----:B------:R-:W5:Y:S04]  /*0640*/  LDG.E R21, desc[UR8][R16.64+0x1c] ;  /* 0x00001c0810157981 */ /* 0x000f68000c1e1900 */
[----:B------:R-:W5:Y:S01]  /*0650*/  LDG.E R15, desc[UR8][R16.64+0x18] ;  /* 0x00001808100f7981 */ /* 0x000f62000c1e1900 */
[----:B------:R-:W-:-:S04]  /*0660*/  UIADD3 UR4, UPT, UPT, UR4, 0x10, URZ ;  /* 0x0000001004047890 */ /* 0x000fc8000fffe0ff */
[----:B------:R-:W-:Y:S01]  /*0670*/  UISETP.NE.AND UP0, UPT, UR4, 0x100, UPT ;  /* 0x000001000400788c */ /* 0x000fe2000bf05270 */
[----:B------:R-:W-:Y:S01]  /*0680*/  IADD3 R8, PT, PT, R8, 0x2000, RZ ;  /* 0x0000200008087810 */ /* 0x000fe20007ffe0ff */
[----:B------:R-:W-:Y:S01]  /*0690*/  VIADD R9, R9, 0x2000 ;  /* 0x0000200009097836 */ /* 0x000fe20000000000 */
[----:B------:R-:W-:Y:S01]  /*06a0*/  IADD3 R6, PT, PT, R6, 0x2000, RZ ;  /* 0x0000200006067810 */ /* 0x000fe20007ffe0ff */
[----:B------:R-:W-:Y:S01]  /*06b0*/  VIADD R31, R31, 0x2000 ;  /* 0x000020001f1f7836 */ /* 0x000fe20000000000 */
[----:B------:R-:W-:Y:S02]  /*06c0*/  IADD3 R10, PT, PT, R10, 0x2000, RZ ;  /* 0x000020000a0a7810 */ /* 0x000fe40007ffe0ff */
[----:B------:R-:W-:Y:S02]  /*06d0*/  IADD3 R11, PT, PT, R11, 0x2000, RZ ;  /* 0x000020000b0b7810 */ /* 0x000fe40007ffe0ff */
[----:B------:R-:W-:Y:S02]  /*06e0*/  IADD3 R12, PT, PT, R12, 0x2000, RZ ;  /* 0x000020000c0c7810 */ /* 0x000fe40007ffe0ff */
[----:B------:R-:W-:-:S02]  /*06f0*/  IADD3 R13, PT, PT, R13, 0x2000, RZ ;  /* 0x000020000d0d7810 */ /* 0x000fc40007ffe0ff */
[----:B------:R-:W-:Y:S02]  /*0700*/  IADD3 R25, PT, PT, R25, 0x2000, RZ ;  /* 0x0000200019197810 */ /* 0x000fe40007ffe0ff */
[----:B------:R-:W-:Y:S02]  /*0710*/  IADD3 R27, PT, PT, R27, 0x2000, RZ ;  /* 0x000020001b1b7810 */ /* 0x000fe40007ffe0ff */
[----:B------:R-:W-:Y:S02]  /*0720*/  IADD3 R29, PT, PT, R29, 0x2000, RZ ;  /* 0x000020001d1d7810 */ /* 0x000fe40007ffe0ff */
[----:B------:R-:W-:Y:S02]  /*0730*/  IADD3 R33, PT, PT, R33, 0x2000, RZ ;  /* 0x0000200021217810 */ /* 0x000fe40007ffe0ff */
[----:B------:R-:W-:Y:S02]  /*0740*/  IADD3 R35, PT, PT, R35, 0x2000, RZ ;  /* 0x0000200023237810 */ /* 0x000fe40007ffe0ff */
[----:B------:R-:W-:-:S02]  /*0750*/  IADD3 R37, PT, PT, R37, 0x2000, RZ ;  /* 0x0000200025257810 */ /* 0x000fc40007ffe0ff */
[----:B------:R-:W-:Y:S02]  /*0760*/  IADD3 R24, PT, PT, R24, 0x2000, RZ ;  /* 0x0000200018187810 */ /* 0x000fe40007ffe0ff */
[----:B------:R-:W-:Y:S02]  /*0770*/  IADD3 R7, PT, PT, R7, 0x2000, RZ ;  /* 0x0000200007077810 */ /* 0x000fe40007ffe0ff */
[----:B------:R-:W-:Y:S01]  /*0780*/  IADD3 R4, PT, PT, R4, 0x10, RZ ;  /* 0x0000001004047810 */ /* 0x000fe20007ffe0ff */
[----:B----4-:R-:W-:-:S04]  /*0790*/  FFMA R23, R32, R22, R30 ;  /* 0x0000001620177223 */ /* 0x010fc8000000001e */
[----:B---3--:R-:W-:-:S04]  /*07a0*/  FFMA R23, R34, R26, R23 ;  /* 0x0000001a22177223 */ /* 0x008fc80000000017 */
[----:B--2---:R-:W-:-:S04]  /*07b0*/  FFMA R23, R36, R20, R23 ;  /* 0x0000001424177223 */ /* 0x004fc80000000017 */
[----:B-----5:R-:W-:-:S04]  /*07c0*/  FFMA R23, R15, R28, R23 ;  /* 0x0000001c0f177223 */ /* 0x020fc80000000017 */
[----:B------:R-:W-:Y:S01]  /*07d0*/  FFMA R26, R21, R14, R23 ;  /* 0x0000000e151a7223 */ /* 0x000fe20000000017 */
[----:B------:R-:W-:Y:S06]  /*07e0*/  BRA.U UP0, `(.L_x_2) ;  /* 0xfffffff900a07547 */ /* 0x000fec000b83ffff */
[----:B------:R-:W0:Y:S01]  /*07f0*/  LDC.64 R6, c[0x0][0x390] ;  /* 0x0000e400ff067b82 */ /* 0x000e220000000a00 */
[----:B------:R-:W-:-:S05]  /*0800*/  LEA R9, R2, R5, 0x10 ;  /* 0x0000000502097211 */ /* 0x000fca00078e80ff */
[----:B0-----:R-:W-:-:S05]  /*0810*/  IMAD.WIDE R6, R9, 0x4, R6 ;  /* 0x0000000409067825 */ /* 0x001fca00078e0206 */
[----:B------:R0:W-:Y:S02]  /*0820*/  STG.E desc[UR8][R6.64], R26 ;  /* 0x0000001a06007986 */ /* 0x0001e4000c101908 */
.L_x_1:
[----:B------:R-:W-:Y:S05]  /*0830*/  BSYNC.RECONVERGENT B0 ;  /* 0x0000000000007941 */ /* 0x000fea0003800200 */
.L_x_0:
[----:B------:R-:W-:-:S04]  /*0840*/  IADD3 R2, PT, PT, R2, 0x1, RZ ;  /* 0x0000000102027810 */ /* 0x000fc80007ffe0ff */
[----:B------:R-:W-:-:S13]  /*0850*/  ISETP.NE.AND P1, PT, R2, 0x4, PT ;  /* 0x000000040200780c */ /* 0x000fda0003f25270 */
[----:B------:R-:W-:Y:S05]  /*0860*/  @P1 BRA `(.L_x_3) ;  /* 0xfffffff800281947 */ /* 0x000fea000383ffff */
[----:B------:R-:W-:Y:S05]  /*0870*/  EXIT ;  /* 0x000000000000794d */ /* 0x000fea0003800000 */
.L_x_4:
[----:B------:R-:W-:-:S00]  /*0880*/  BRA `(.L_x_4) ;  /* 0xfffffffc00fc7947 */ /* 0x000fc0000383ffff */
[----:B------:R-:W-:-:S00]  /*0890*/  NOP ;  /* 0x0000000000007918 */ /* 0x000fc00000000000 */
        /* <DEDUP_REMOVED lines=14> */
.L_x_5:


//--------------------- .nv.shared.reserved.0     --------------------------
	.section	.nv.shared.reserved.0,"aw",@nobits
	.weak		__nv_reservedSMEM_offset_0_alias
	.size		__nv_reservedSMEM_offset_0_alias, 0, 64
	.other		__nv_reservedSMEM_offset_0_alias,@"STO_CUDA_RESERVED_SHARED STV_DEFAULT"
__nv_reservedSMEM_offset_0_alias:
	.zero		0
	.zero		64


//--------------------- .nv.constant0._Z3bmmPfS_S_ --------------------------
	.section	.nv.constant0._Z3bmmPfS_S_,"a",@progbits
	.sectionflags	@""
	.align	4
.nv.constant0._Z3bmmPfS_S_:
	.zero		920


//--------------------- SYMBOLS --------------------------

	.type		.nv.reservedSmem.offset0,@object
	.size		.nv.reservedSmem.offset0,0x4
